//
// Generated by NVIDIA NVVM Compiler
//
// Compiler Build ID: CL-36424714
// Cuda compilation tools, release 13.0, V13.0.88
// Based on NVVM 20.0.0
//

.version 9.0
.target sm_100
.address_size 64

	// .globl	_Z20matrixMultiplicationPKiS0_Pii
// _ZZ20matrixMultiplicationPKiS0_PiiE7sharedA has been demoted
// _ZZ20matrixMultiplicationPKiS0_PiiE7sharedB has been demoted

.visible .entry _Z20matrixMultiplicationPKiS0_Pii(
	.param .u64 .ptr .align 1 _Z20matrixMultiplicationPKiS0_Pii_param_0,
	.param .u64 .ptr .align 1 _Z20matrixMultiplicationPKiS0_Pii_param_1,
	.param .u64 .ptr .align 1 _Z20matrixMultiplicationPKiS0_Pii_param_2,
	.param .u32 _Z20matrixMultiplicationPKiS0_Pii_param_3
)
{
	.reg .pred 	%p<11>;
	.reg .b32 	%r<164>;
	.reg .b64 	%rd<13>;
	// demoted variable
	.shared .align 4 .b8 _ZZ20matrixMultiplicationPKiS0_PiiE7sharedA[1024];
	// demoted variable
	.shared .align 4 .b8 _ZZ20matrixMultiplicationPKiS0_PiiE7sharedB[1024];
	ld.param.u64 	%rd3, [_Z20matrixMultiplicationPKiS0_Pii_param_0];
	ld.param.u64 	%rd4, [_Z20matrixMultiplicationPKiS0_Pii_param_1];
	ld.param.u64 	%rd5, [_Z20matrixMultiplicationPKiS0_Pii_param_2];
	ld.param.u32 	%r44, [_Z20matrixMultiplicationPKiS0_Pii_param_3];
	mov.u32 	%r46, %ctaid.y;
	mov.u32 	%r47, %ntid.y;
	mov.u32 	%r1, %tid.y;
	mad.lo.s32 	%r2, %r46, %r47, %r1;
	mov.u32 	%r48, %ctaid.x;
	mov.u32 	%r3, %ntid.x;
	mov.u32 	%r4, %tid.x;
	mad.lo.s32 	%r5, %r48, %r3, %r4;
	setp.lt.s32 	%p1, %r44, 1;
	mov.b32 	%r162, 0;
	@%p1 bra 	$L__BB0_14;
	mad.lo.s32 	%r6, %r44, %r2, %r4;
	mul.lo.s32 	%r7, %r1, %r3;
	add.s32 	%r50, %r7, %r4;
	shl.b32 	%r51, %r50, 2;
	mov.u32 	%r52, _ZZ20matrixMultiplicationPKiS0_PiiE7sharedA;
	add.s32 	%r8, %r52, %r51;
	mov.u32 	%r53, _ZZ20matrixMultiplicationPKiS0_PiiE7sharedB;
	add.s32 	%r9, %r53, %r51;
	and.b32  	%r10, %r3, 7;
	and.b32  	%r11, %r3, 2040;
	and.b32  	%r54, %r3, -8;
	neg.s32 	%r12, %r54;
	shl.b32 	%r55, %r4, 2;
	add.s32 	%r13, %r53, %r55;
	shl.b32 	%r14, %r3, 5;
	shl.b32 	%r56, %r7, 2;
	add.s32 	%r57, %r56, %r52;
	add.s32 	%r15, %r57, 16;
	shl.b32 	%r16, %r3, 2;
	cvta.to.global.u64 	%rd1, %rd3;
	cvta.to.global.u64 	%rd2, %rd4;
	mov.b32 	%r147, 0;
	mov.u32 	%r162, %r147;
$L__BB0_2:
	setp.lt.u32 	%p2, %r3, 8;
	add.s32 	%r60, %r6, %r147;
	mul.wide.u32 	%rd6, %r60, 4;
	add.s64 	%rd7, %rd1, %rd6;
	ld.global.u32 	%r61, [%rd7];
	st.shared.u32 	[%r8], %r61;
	add.s32 	%r62, %r147, %r1;
	mad.lo.s32 	%r63, %r62, %r44, %r5;
	mul.wide.u32 	%rd8, %r63, 4;
	add.s64 	%rd9, %rd2, %rd8;
	ld.global.u32 	%r64, [%rd9];
	st.shared.u32 	[%r9], %r64;
	bar.sync 	0;
	mov.b32 	%r157, 0;
	@%p2 bra 	$L__BB0_5;
	mov.u32 	%r149, %r15;
	mov.u32 	%r150, %r13;
	mov.u32 	%r151, %r12;
$L__BB0_4:
	.pragma "nounroll";
	ld.shared.u32 	%r65, [%r149+-16];
	ld.shared.u32 	%r66, [%r150];
	mad.lo.s32 	%r67, %r66, %r65, %r162;
	ld.shared.u32 	%r68, [%r149+-12];
	add.s32 	%r69, %r150, %r16;
	ld.shared.u32 	%r70, [%r69];
	mad.lo.s32 	%r71, %r70, %r68, %r67;
	ld.shared.u32 	%r72, [%r149+-8];
	add.s32 	%r73, %r69, %r16;
	ld.shared.u32 	%r74, [%r73];
	mad.lo.s32 	%r75, %r74, %r72, %r71;
	ld.shared.u32 	%r76, [%r149+-4];
	add.s32 	%r77, %r73, %r16;
	ld.shared.u32 	%r78, [%r77];
	mad.lo.s32 	%r79, %r78, %r76, %r75;
	ld.shared.u32 	%r80, [%r149];
	add.s32 	%r81, %r77, %r16;
	ld.shared.u32 	%r82, [%r81];
	mad.lo.s32 	%r83, %r82, %r80, %r79;
	ld.shared.u32 	%r84, [%r149+4];
	add.s32 	%r85, %r81, %r16;
	ld.shared.u32 	%r86, [%r85];
	mad.lo.s32 	%r87, %r86, %r84, %r83;
	ld.shared.u32 	%r88, [%r149+8];
	add.s32 	%r89, %r85, %r16;
	ld.shared.u32 	%r90, [%r89];
	mad.lo.s32 	%r91, %r90, %r88, %r87;
	ld.shared.u32 	%r92, [%r149+12];
	add.s32 	%r93, %r89, %r16;
	ld.shared.u32 	%r94, [%r93];
	mad.lo.s32 	%r162, %r94, %r92, %r91;
	add.s32 	%r151, %r151, 8;
	add.s32 	%r150, %r150, %r14;
	add.s32 	%r149, %r149, 32;
	setp.ne.s32 	%p3, %r151, 0;
	mov.u32 	%r157, %r11;
	@%p3 bra 	$L__BB0_4;
$L__BB0_5:
	setp.eq.s32 	%p4, %r10, 0;
	@%p4 bra 	$L__BB0_13;
	add.s32 	%r96, %r10, -1;
	setp.lt.u32 	%p5, %r96, 3;
	@%p5 bra 	$L__BB0_8;
	add.s32 	%r97, %r157, %r7;
	shl.b32 	%r98, %r97, 2;
	mov.u32 	%r99, _ZZ20matrixMultiplicationPKiS0_PiiE7sharedA;
	add.s32 	%r100, %r99, %r98;
	ld.shared.u32 	%r101, [%r100];
	mad.lo.s32 	%r102, %r157, %r3, %r4;
	shl.b32 	%r103, %r102, 2;
	mov.u32 	%r104, _ZZ20matrixMultiplicationPKiS0_PiiE7sharedB;
	add.s32 	%r105, %r104, %r103;
	ld.shared.u32 	%r106, [%r105];
	mad.lo.s32 	%r107, %r106, %r101, %r162;
	ld.shared.u32 	%r108, [%r100+4];
	add.s32 	%r109, %r105, %r16;
	ld.shared.u32 	%r110, [%r109];
	mad.lo.s32 	%r111, %r110, %r108, %r107;
	ld.shared.u32 	%r112, [%r100+8];
	add.s32 	%r113, %r109, %r16;
	ld.shared.u32 	%r114, [%r113];
	mad.lo.s32 	%r115, %r114, %r112, %r111;
	ld.shared.u32 	%r116, [%r100+12];
	add.s32 	%r117, %r113, %r16;
	ld.shared.u32 	%r118, [%r117];
	mad.lo.s32 	%r162, %r118, %r116, %r115;
	add.s32 	%r157, %r157, 4;
$L__BB0_8:
	and.b32  	%r120, %r3, 3;
	setp.eq.s32 	%p6, %r120, 0;
	@%p6 bra 	$L__BB0_13;
	setp.eq.s32 	%p7, %r120, 1;
	@%p7 bra 	$L__BB0_11;
	add.s32 	%r121, %r157, %r7;
	shl.b32 	%r122, %r121, 2;
	mov.u32 	%r123, _ZZ20matrixMultiplicationPKiS0_PiiE7sharedA;
	add.s32 	%r124, %r123, %r122;
	ld.shared.u32 	%r125, [%r124];
	mad.lo.s32 	%r126, %r157, %r3, %r4;
	shl.b32 	%r127, %r126, 2;
	mov.u32 	%r128, _ZZ20matrixMultiplicationPKiS0_PiiE7sharedB;
	add.s32 	%r129, %r128, %r127;
	ld.shared.u32 	%r130, [%r129];
	mad.lo.s32 	%r131, %r130, %r125, %r162;
	ld.shared.u32 	%r132, [%r124+4];
	add.s32 	%r133, %r129, %r16;
	ld.shared.u32 	%r134, [%r133];
	mad.lo.s32 	%r162, %r134, %r132, %r131;
	add.s32 	%r157, %r157, 2;
$L__BB0_11:
	and.b32  	%r135, %r3, 1;
	setp.eq.b32 	%p8, %r135, 1;
	not.pred 	%p9, %p8;
	@%p9 bra 	$L__BB0_13;
	add.s32 	%r136, %r157, %r7;
	shl.b32 	%r137, %r136, 2;
	mov.u32 	%r138, _ZZ20matrixMultiplicationPKiS0_PiiE7sharedA;
	add.s32 	%r139, %r138, %r137;
	ld.shared.u32 	%r140, [%r139];
	mad.lo.s32 	%r141, %r157, %r3, %r4;
	shl.b32 	%r142, %r141, 2;
	mov.u32 	%r143, _ZZ20matrixMultiplicationPKiS0_PiiE7sharedB;
	add.s32 	%r144, %r143, %r142;
	ld.shared.u32 	%r145, [%r144];
	mad.lo.s32 	%r162, %r145, %r140, %r162;
$L__BB0_13:
	bar.sync 	0;
	add.s32 	%r147, %r147, %r3;
	setp.lt.s32 	%p10, %r147, %r44;
	@%p10 bra 	$L__BB0_2;
$L__BB0_14:
	cvta.to.global.u64 	%rd10, %rd5;
	mad.lo.s32 	%r146, %r44, %r2, %r5;
	mul.wide.s32 	%rd11, %r146, 4;
	add.s64 	%rd12, %rd10, %rd11;
	st.global.u32 	[%rd12], %r162;
	ret;

}


// ===== COMPILED SASS (sm_100) =====

	.target	sm_100

	.elftype	@"ET_EXEC"


//--------------------- .note.nv.tkinfo           --------------------------
	.section	.note.nv.tkinfo,"",@"SHT_NOTE"
	.sectionflags	@"SHF_NOTE_NV_TKINFO"
	.tkinfo
        /*0018*/ 	.word	0x00000002
        /*0030*/ 	.string	""
        /*0030*/ 	.string	"ptxas"
        /*0030*/ 	.string	"Cuda compilation tools, release 13.0, V13.0.88"
        /*0030*/ 	.string	"Build cuda_13.0.r13.0/compiler.36424714_0"
        /*0030*/ 	.string	"-arch sm_100 -m 64 "



//--------------------- .note.nv.cuinfo           --------------------------
	.section	.note.nv.cuinfo,"",@"SHT_NOTE"
	.sectionflags	@"SHF_NOTE_NV_CUINFO"
        /*0018*/ 	.short	0x0002
        /*001a*/ 	.short	0x0064
        /*001c*/ 	.short	0x0082
	.zero		2


//--------------------- .nv.info                  --------------------------
	.section	.nv.info,"",@"SHT_CUDA_INFO"
	.align	4


	//----- nvinfo : EIATTR_REGCOUNT
	.align		4
        /*0000*/ 	.byte	0x04, 0x2f
        /*0002*/ 	.short	(.L_1 - .L_0)
	.align		4
.L_0:
        /*0004*/ 	.word	index@(_Z20matrixMultiplicationPKiS0_Pii)
        /*0008*/ 	.word	0x00000020


	//----- nvinfo : EIATTR_FRAME_SIZE
	.align		4
.L_1:
        /*000c*/ 	.byte	0x04, 0x11
        /*000e*/ 	.short	(.L_3 - .L_2)
	.align		4
.L_2:
        /*0010*/ 	.word	index@(_Z20matrixMultiplicationPKiS0_Pii)
        /*0014*/ 	.word	0x00000000


	//----- nvinfo : EIATTR_MIN_STACK_SIZE
	.align		4
.L_3:
        /*0018*/ 	.byte	0x04, 0x12
        /*001a*/ 	.short	(.L_5 - .L_4)
	.align		4
.L_4:
        /*001c*/ 	.word	index@(_Z20matrixMultiplicationPKiS0_Pii)
        /*0020*/ 	.word	0x00000000
.L_5:


//--------------------- .nv.compat                --------------------------
	.section	.nv.compat,"",@"SHT_CUDA_COMPAT_INFO"
	.align	4
        /*0000*/ 	.byte	0x02, 0x09, 0x00, 0x00, 0x02, 0x02, 0x01, 0x00, 0x02, 0x05, 0x05, 0x00, 0x03, 0x07, 0x01, 0x01
        /*0010*/ 	.byte	0x02, 0x03, 0x00, 0x00, 0x02, 0x06, 0x01, 0x00, 0x04, 0x0b, 0x08, 0x00, 0x09, 0x00, 0x00, 0x00
        /*0020*/ 	.byte	0x00, 0x00, 0x00, 0x00


//--------------------- .nv.info._Z20matrixMultiplicationPKiS0_Pii --------------------------
	.section	.nv.info._Z20matrixMultiplicationPKiS0_Pii,"",@"SHT_CUDA_INFO"
	.sectionflags	@""
	.align	4


	//----- nvinfo : EIATTR_CUDA_API_VERSION
	.align		4
        /*0000*/ 	.byte	0x04, 0x37
        /*0002*/ 	.short	(.L_7 - .L_6)
.L_6:
        /*0004*/ 	.word	0x00000082


	//----- nvinfo : EIATTR_KPARAM_INFO
	.align		4
.L_7:
        /*0008*/ 	.byte	0x04, 0x17
        /*000a*/ 	.short	(.L_9 - .L_8)
.L_8:
        /*000c*/ 	.word	0x00000000
        /*0010*/ 	.short	0x0003
        /*0012*/ 	.short	0x0018
        /*0014*/ 	.byte	0x00, 0xf0, 0x11, 0x00


	//----- nvinfo : EIATTR_KPARAM_INFO
	.align		4
.L_9:
        /*0018*/ 	.byte	0x04, 0x17
        /*001a*/ 	.short	(.L_11 - .L_10)
.L_10:
        /*001c*/ 	.word	0x00000000
        /*0020*/ 	.short	0x0002
        /*0022*/ 	.short	0x0010
        /*0024*/ 	.byte	0x00, 0xf5, 0x21, 0x00


	//----- nvinfo : EIATTR_KPARAM_INFO
	.align		4
.L_11:
        /*0028*/ 	.byte	0x04, 0x17
        /*002a*/ 	.short	(.L_13 - .L_12)
.L_12:
        /*002c*/ 	.word	0x00000000
        /*0030*/ 	.short	0x0001
        /*0032*/ 	.short	0x0008
        /*0034*/ 	.byte	0x00, 0xf5, 0x21, 0x00


	//----- nvinfo : EIATTR_KPARAM_INFO
	.align		4
.L_13:
        /*0038*/ 	.byte	0x04, 0x17
        /*003a*/ 	.short	(.L_15 - .L_14)
.L_14:
        /*003c*/ 	.word	0x00000000
        /*0040*/ 	.short	0x0000
        /*0042*/ 	.short	0x0000
        /*0044*/ 	.byte	0x00, 0xf5, 0x21, 0x00


	//----- nvinfo : EIATTR_SPARSE_MMA_MASK
	.align		4
.L_15:
        /*0048*/ 	.byte	0x03, 0x50
        /*004a*/ 	.short	0x0000


	//----- nvinfo : EIATTR_MAXREG_COUNT
	.align		4
        /*004c*/ 	.byte	0x03, 0x1b
        /*004e*/ 	.short	0x00ff


	//----- nvinfo : EIATTR_NUM_BARRIERS
	.align		4
        /*0050*/ 	.byte	0x02, 0x4c
        /*0052*/ 	.byte	0x01
	.zero		1


	//----- nvinfo : EIATTR_MERCURY_ISA_VERSION
	.align		4
        /*0054*/ 	.byte	0x03, 0x5f
        /*0056*/ 	.short	0x0101


	//----- nvinfo : EIATTR_VRC_CTA_INIT_COUNT
	.align		4
        /*0058*/ 	.byte	0x02, 0x4a
	.zero		1
	.zero		1


	//----- nvinfo : EIATTR_EXIT_INSTR_OFFSETS
	.align		4
        /*005c*/ 	.byte	0x04, 0x1c
        /*005e*/ 	.short	(.L_17 - .L_16)


	//   ....[0]....
.L_16:
        /*0060*/ 	.word	0x00000a30


	//----- nvinfo : EIATTR_CBANK_PARAM_SIZE
	.align		4
.L_17:
        /*0064*/ 	.byte	0x03, 0x19
        /*0066*/ 	.short	0x001c


	//----- nvinfo : EIATTR_PARAM_CBANK
	.align		4
        /*0068*/ 	.byte	0x04, 0x0a
        /*006a*/ 	.short	(.L_19 - .L_18)
	.align		4
.L_18:
        /*006c*/ 	.word	index@(.nv.constant0._Z20matrixMultiplicationPKiS0_Pii)
        /*0070*/ 	.short	0x0380
        /*0072*/ 	.short	0x001c


	//----- nvinfo : EIATTR_SW_WAR
	.align		4
.L_19:
        /*0074*/ 	.byte	0x04, 0x36
        /*0076*/ 	.short	(.L_21 - .L_20)
.L_20:
        /*0078*/ 	.word	0x00000008
.L_21:


//--------------------- .nv.callgraph             --------------------------
	.section	.nv.callgraph,"",@"SHT_CUDA_CALLGRAPH"
	.align	4
	.sectionentsize	8
	.align		4
        /*0000*/ 	.word	0x00000000
	.align		4
        /*0004*/ 	.word	0xffffffff
	.align		4
        /*0008*/ 	.word	0x00000000
	.align		4
        /*000c*/ 	.word	0xfffffffe
	.align		4
        /*0010*/ 	.word	0x00000000
	.align		4
        /*0014*/ 	.word	0xfffffffd
	.align		4
        /*0018*/ 	.word	0x00000000
	.align		4
        /*001c*/ 	.word	0xfffffffc


//--------------------- .text._Z20matrixMultiplicationPKiS0_Pii --------------------------
	.section	.text._Z20matrixMultiplicationPKiS0_Pii,"ax",@progbits
	.align	128
        .global         _Z20matrixMultiplicationPKiS0_Pii
        .type           _Z20matrixMultiplicationPKiS0_Pii,@function
        .size           _Z20matrixMultiplicationPKiS0_Pii,(.L_x_8 - _Z20matrixMultiplicationPKiS0_Pii)
        .other          _Z20matrixMultiplicationPKiS0_Pii,@"STO_CUDA_ENTRY STV_DEFAULT"
_Z20matrixMultiplicationPKiS0_Pii:
.text._Z20matrixMultiplicationPKiS0_Pii:
[----:B------:R-:W-:Y:S01]  /*0000*/  LDC R1, c[0x0][0x37c] ;  /* 0x0000df00ff017b82 */ /* 0x000fe20000000800 */
[----:B------:R-:W0:Y:S01]  /*0010*/  S2R R0, SR_TID.Y ;  /* 0x0000000000007919 */ /* 0x000e220000002200 */
[----:B------:R-:W1:Y:S06]  /*0020*/  LDCU UR7, c[0x0][0x398] ;  /* 0x00007300ff0777ac */ /* 0x000e6c0008000800 */
[----:B------:R-:W0:Y:S01]  /*0030*/  LDC R9, c[0x0][0x364] ;  /* 0x0000d900ff097b82 */ /* 0x000e220000000800 */
[----:B------:R-:W-:Y:S01]  /*0040*/  HFMA2 R19, -RZ, RZ, 0, 0 ;  /* 0x00000000ff137431 */ /* 0x000fe200000001ff */
[----:B------:R-:W2:Y:S01]  /*0050*/  S2R R6, SR_TID.X ;  /* 0x0000000000067919 */ /* 0x000ea20000002100 */
[----:B------:R-:W3:Y:S05]  /*0060*/  LDCU.64 UR8, c[0x0][0x358] ;  /* 0x00006b00ff0877ac */ /* 0x000eea0008000a00 */
[----:B------:R-:W0:Y:S08]  /*0070*/  S2UR UR4, SR_CTAID.Y ;  /* 0x00000000000479c3 */ /* 0x000e300000002600 */
[----:B------:R-:W2:Y:S01]  /*0080*/  S2UR UR5, SR_CTAID.X ;  /* 0x00000000000579c3 */ /* 0x000ea20000002500 */
[----:B-1----:R-:W-:-:S07]  /*0090*/  UISETP.GE.AND UP0, UPT, UR7, 0x1, UPT ;  /* 0x000000010700788c */ /* 0x002fce000bf06270 */
[----:B------:R-:W2:Y:S01]  /*00a0*/  LDC R7, c[0x0][0x360] ;  /* 0x0000d800ff077b82 */ /* 0x000ea20000000800 */
[----:B0-----:R-:W-:Y:S02]  /*00b0*/  IMAD R9, R9, UR4, R0 ;  /* 0x0000000409097c24 */ /* 0x001fe4000f8e0200 */
[----:B--2---:R-:W-:Y:S01]  /*00c0*/  IMAD R8, R7, UR5, R6 ;  /* 0x0000000507087c24 */ /* 0x004fe2000f8e0206 */
[----:B---3--:R-:W-:Y:S06]  /*00d0*/  BRA.U !UP0, `(.L_x_0) ;  /* 0x0000000908447547 */ /* 0x008fec000b800000 */
[----:B------:R-:W0:Y:S01]  /*00e0*/  S2UR UR6, SR_CgaCtaId ;  /* 0x00000000000679c3 */ /* 0x000e220000008800 */
[----:B------:R-:W-:Y:S01]  /*00f0*/  UMOV UR4, 0x400 ;  /* 0x0000040000047882 */ /* 0x000fe20000000000 */
[----:B------:R-:W-:Y:S01]  /*0100*/  IMAD R11, R0, R7, RZ ;  /* 0x00000007000b7224 */ /* 0x000fe200078e02ff */
[----:B------:R-:W-:Y:S01]  /*0110*/  UIADD3 UR5, UPT, UPT, UR4, 0x400, URZ ;  /* 0x0000040004057890 */ /* 0x000fe2000fffe0ff */
[----:B------:R-:W-:Y:S01]  /*0120*/  LOP3.LUT R14, R7, 0xfffffff8, RZ, 0xc0, !PT ;  /* 0xfffffff8070e7812 */ /* 0x000fe200078ec0ff */
[----:B------:R-:W-:Y:S01]  /*0130*/  IMAD R10, R9, UR7, R6 ;  /* 0x00000007090a7c24 */ /* 0x000fe2000f8e0206 */
[----:B------:R-:W-:Y:S01]  /*0140*/  LOP3.LUT R21, R7, 0x7, RZ, 0xc0, !PT ;  /* 0x0000000707157812 */ /* 0x000fe200078ec0ff */
[----:B------:R-:W-:Y:S01]  /*0150*/  IMAD.MOV.U32 R13, RZ, RZ, RZ ;  /* 0x000000ffff0d7224 */ /* 0x000fe200078e00ff */
[----:B------:R-:W-:Y:S01]  /*0160*/  IADD3 R16, PT, PT, R11, R6, RZ ;  /* 0x000000060b107210 */ /* 0x000fe20007ffe0ff */
[----:B------:R-:W-:Y:S01]  /*0170*/  IMAD.MOV.U32 R19, RZ, RZ, RZ ;  /* 0x000000ffff137224 */ /* 0x000fe200078e00ff */
[----:B------:R-:W-:-:S02]  /*0180*/  LOP3.LUT R12, R7, 0x7f8, RZ, 0xc0, !PT ;  /* 0x000007f8070c7812 */ /* 0x000fc400078ec0ff */
[----:B------:R-:W-:Y:S01]  /*0190*/  IADD3 R14, PT, PT, -R14, RZ, RZ ;  /* 0x000000ff0e0e7210 */ /* 0x000fe20007ffe1ff */
[----:B0-----:R-:W-:Y:S02]  /*01a0*/  ULEA UR4, UR6, UR4, 0x18 ;  /* 0x0000000406047291 */ /* 0x001fe4000f8ec0ff */
[----:B------:R-:W-:-:S04]  /*01b0*/  ULEA UR5, UR6, UR5, 0x18 ;  /* 0x0000000506057291 */ /* 0x000fc8000f8ec0ff */
[----:B------:R-:W-:Y:S02]  /*01c0*/  LEA R17, R11, UR4, 0x2 ;  /* 0x000000040b117c11 */ /* 0x000fe4000f8e10ff */
[C---:B------:R-:W-:Y:S02]  /*01d0*/  LEA R15, R16.reuse, UR4, 0x2 ;  /* 0x00000004100f7c11 */ /* 0x040fe4000f8e10ff */
[----:B------:R-:W-:Y:S01]  /*01e0*/  LEA R16, R16, UR5, 0x2 ;  /* 0x0000000510107c11 */ /* 0x000fe2000f8e10ff */
[----:B------:R-:W-:Y:S01]  /*01f0*/  VIADD R17, R17, 0x10 ;  /* 0x0000001011117836 */ /* 0x000fe20000000000 */
[----:B------:R-:W-:-:S07]  /*0200*/  LEA R18, R6, UR5, 0x2 ;  /* 0x0000000506127c11 */ /* 0x000fce000f8e10ff */
.L_x_6:
[----:B0-----:R-:W0:Y:S01]  /*0210*/  LDC.64 R4, c[0x0][0x380] ;  /* 0x0000e000ff047b82 */ /* 0x001e220000000a00 */
[----:B------:R-:W1:Y:S01]  /*0220*/  LDCU UR7, c[0x0][0x398] ;  /* 0x00007300ff0777ac */ /* 0x000e620008000800 */
[----:B------:R-:W-:Y:S01]  /*0230*/  IADD3 R25, PT, PT, R0, R13, RZ ;  /* 0x0000000d00197210 */ /* 0x000fe20007ffe0ff */
[----:B------:R-:W-:-:S05]  /*0240*/  IMAD.IADD R23, R10, 0x1, R13 ;  /* 0x000000010a177824 */ /* 0x000fca00078e020d */
[----:B------:R-:W2:Y:S01]  /*0250*/  LDC.64 R2, c[0x0][0x388] ;  /* 0x0000e200ff027b82 */ /* 0x000ea20000000a00 */
[----:B-1----:R-:W-:Y:S02]  /*0260*/  IMAD R25, R25, UR7, R8 ;  /* 0x0000000719197c24 */ /* 0x002fe4000f8e0208 */
[----:B0-----:R-:W-:-:S06]  /*0270*/  IMAD.WIDE.U32 R4, R23, 0x4, R4 ;  /* 0x0000000417047825 */ /* 0x001fcc00078e0004 */
[----:B------:R-:W3:Y:S01]  /*0280*/  LDG.E R4, desc[UR8][R4.64] ;  /* 0x0000000804047981 */ /* 0x000ee2000c1e1900 */
[----:B--2---:R-:W-:-:S06]  /*0290*/  IMAD.WIDE.U32 R2, R25, 0x4, R2 ;  /* 0x0000000419027825 */ /* 0x004fcc00078e0002 */
[----:B------:R-:W2:Y:S01]  /*02a0*/  LDG.E R3, desc[UR8][R2.64] ;  /* 0x0000000802037981 */ /* 0x000ea2000c1e1900 */
[C---:B------:R-:W-:Y:S02]  /*02b0*/  ISETP.GE.U32.AND P1, PT, R7.reuse, 0x8, PT ;  /* 0x000000080700780c */ /* 0x040fe40003f26070 */
[----:B------:R-:W-:Y:S01]  /*02c0*/  IADD3 R13, PT, PT, R7, R13, RZ ;  /* 0x0000000d070d7210 */ /* 0x000fe20007ffe0ff */
[----:B------:R-:W-:-:S03]  /*02d0*/  IMAD.MOV.U32 R20, RZ, RZ, RZ ;  /* 0x000000ffff147224 */ /* 0x000fc600078e00ff */
[----:B------:R-:W-:Y:S01]  /*02e0*/  ISETP.GE.AND P0, PT, R13, UR7, PT ;  /* 0x000000070d007c0c */ /* 0x000fe2000bf06270 */
[----:B---3--:R0:W-:Y:S04]  /*02f0*/  STS [R15], R4 ;  /* 0x000000040f007388 */ /* 0x0081e80000000800 */
[----:B--2---:R0:W-:Y:S01]  /*0300*/  STS [R16], R3 ;  /* 0x0000000310007388 */ /* 0x0041e20000000800 */
[----:B------:R-:W-:Y:S06]  /*0310*/  BAR.SYNC.DEFER_BLOCKING 0x0 ;  /* 0x0000000000007b1d */ /* 0x000fec0000010000 */
[----:B------:R-:W-:Y:S05]  /*0320*/  @!P1 BRA `(.L_x_1) ;  /* 0x0000000000a09947 */ /* 0x000fea0003800000 */
[----:B------:R-:W-:Y:S01]  /*0330*/  MOV R2, R17 ;  /* 0x0000001100027202 */ /* 0x000fe20000000f00 */
[----:B0-----:R-:W-:Y:S01]  /*0340*/  IMAD.MOV.U32 R4, RZ, RZ, R18 ;  /* 0x000000ffff047224 */ /* 0x001fe200078e0012 */
[----:B------:R-:W-:-:S07]  /*0350*/  MOV R3, R14 ;  /* 0x0000000e00037202 */ /* 0x000fce0000000f00 */
.L_x_2:
[----:B------:R-:W-:Y:S01]  /*0360*/  LDS R20, [R2+-0x10] ;  /* 0xfffff00002147984 */ /* 0x000fe20000000800 */
[----:B------:R-:W-:Y:S01]  /*0370*/  IMAD R24, R7, 0x4, R4 ;  /* 0x0000000407187824 */ /* 0x000fe200078e0204 */
[----:B------:R-:W-:Y:S02]  /*0380*/  IADD3 R3, PT, PT, R3, 0x8, RZ ;  /* 0x0000000803037810 */ /* 0x000fe40007ffe0ff */
[----:B------:R0:W1:Y:S02]  /*0390*/  LDS R5, [R4] ;  /* 0x0000000004057984 */ /* 0x0000640000000800 */
[----:B------:R-:W-:Y:S02]  /*03a0*/  LEA R26, R7, R24, 0x2 ;  /* 0x00000018071a7211 */ /* 0x000fe400078e10ff */
[----:B------:R-:W-:Y:S01]  /*03b0*/  LDS R22, [R2+-0xc] ;  /* 0xfffff40002167984 */ /* 0x000fe20000000800 */
[----:B------:R-:W-:Y:S02]  /*03c0*/  ISETP.NE.AND P1, PT, R3, RZ, PT ;  /* 0x000000ff0300720c */ /* 0x000fe40003f25270 */
[C---:B------:R-:W-:Y:S01]  /*03d0*/  IMAD R25, R7.reuse, 0x4, R26 ;  /* 0x0000000407197824 */ /* 0x040fe200078e021a */
[----:B------:R2:W3:Y:S01]  /*03e0*/  LDS R23, [R24] ;  /* 0x0000000018177984 */ /* 0x0004e20000000800 */
[----:B0-----:R-:W-:-:S03]  /*03f0*/  LEA R4, R7, R4, 0x5 ;  /* 0x0000000407047211 */ /* 0x001fc600078e28ff */
[C---:B------:R-:W-:Y:S01]  /*0400*/  LEA R29, R7.reuse, R25, 0x2 ;  /* 0x00000019071d7211 */ /* 0x040fe200078e10ff */
[----:B------:R-:W-:Y:S04]  /*0410*/  LDS R28, [R2+-0x4] ;  /* 0xfffffc00021c7984 */ /* 0x000fe80000000800 */
[----:B------:R-:W-:Y:S01]  /*0420*/  LDS R27, [R25] ;  /* 0x00000000191b7984 */ /* 0x000fe20000000800 */
[----:B--2---:R-:W-:Y:S02]  /*0430*/  IMAD R24, R7, 0x4, R29 ;  /* 0x0000000407187824 */ /* 0x004fe400078e021d */
[----:B-1----:R-:W-:Y:S02]  /*0440*/  IMAD R19, R20, R5, R19 ;  /* 0x0000000514137224 */ /* 0x002fe400078e0213 */
[----:B------:R-:W-:Y:S04]  /*0450*/  LDS R5, [R2+-0x8] ;  /* 0xfffff80002057984 */ /* 0x000fe80000000800 */
[----:B------:R0:W1:Y:S01]  /*0460*/  LDS R20, [R26] ;  /* 0x000000001a147984 */ /* 0x0000620000000800 */
[----:B---3--:R-:W-:-:S03]  /*0470*/  IMAD R23, R22, R23, R19 ;  /* 0x0000001716177224 */ /* 0x008fc600078e0213 */
[----:B------:R-:W-:Y:S04]  /*0480*/  LDS R19, [R2] ;  /* 0x0000000002137984 */ /* 0x000fe80000000800 */
[----:B------:R-:W2:Y:S01]  /*0490*/  LDS R22, [R29] ;  /* 0x000000001d167984 */ /* 0x000ea20000000800 */
[----:B0-----:R-:W-:Y:S01]  /*04a0*/  LEA R26, R7, R24, 0x2 ;  /* 0x00000018071a7211 */ /* 0x001fe200078e10ff */
[----:B-1----:R-:W-:Y:S02]  /*04b0*/  IMAD R5, R5, R20, R23 ;  /* 0x0000001405057224 */ /* 0x002fe400078e0217 */
[----:B------:R-:W-:Y:S02]  /*04c0*/  LDS R20, [R2+0x4] ;  /* 0x0000040002147984 */ /* 0x000fe40000000800 */
[----:B------:R-:W-:-:S02]  /*04d0*/  IMAD R23, R7, 0x4, R26 ;  /* 0x0000000407177824 */ /* 0x000fc400078e021a */
[----:B------:R-:W-:Y:S01]  /*04e0*/  IMAD R27, R28, R27, R5 ;  /* 0x0000001b1c1b7224 */ /* 0x000fe200078e0205 */
[----:B------:R-:W-:Y:S03]  /*04f0*/  LDS R26, [R26] ;  /* 0x000000001a1a7984 */ /* 0x000fe60000000800 */
[----:B--2---:R-:W-:Y:S01]  /*0500*/  IMAD R19, R19, R22, R27 ;  /* 0x0000001613137224 */ /* 0x004fe200078e021b */
[----:B------:R-:W0:Y:S04]  /*0510*/  LDS R5, [R24] ;  /* 0x0000000018057984 */ /* 0x000e280000000800 */
[----:B------:R-:W1:Y:S04]  /*0520*/  LDS R22, [R2+0x8] ;  /* 0x0000080002167984 */ /* 0x000e680000000800 */
[----:B------:R-:W-:Y:S04]  /*0530*/  LDS R23, [R23] ;  /* 0x0000000017177984 */ /* 0x000fe80000000800 */
[----:B------:R2:W3:Y:S02]  /*0540*/  LDS R28, [R2+0xc] ;  /* 0x00000c00021c7984 */ /* 0x0004e40000000800 */
[----:B--2---:R-:W-:-:S02]  /*0550*/  VIADD R2, R2, 0x20 ;  /* 0x0000002002027836 */ /* 0x004fc40000000000 */
[----:B0-----:R-:W-:-:S04]  /*0560*/  IMAD R5, R20, R5, R19 ;  /* 0x0000000514057224 */ /* 0x001fc800078e0213 */
[----:B-1----:R-:W-:-:S04]  /*0570*/  IMAD R5, R22, R26, R5 ;  /* 0x0000001a16057224 */ /* 0x002fc800078e0205 */
[----:B---3--:R-:W-:Y:S01]  /*0580*/  IMAD R19, R28, R23, R5 ;  /* 0x000000171c137224 */ /* 0x008fe200078e0205 */
[----:B------:R-:W-:Y:S06]  /*0590*/  @P1 BRA `(.L_x_2) ;  /* 0xfffffffc00701947 */ /* 0x000fec000383ffff */
[----:B------:R-:W-:-:S07]  /*05a0*/  MOV R20, R12 ;  /* 0x0000000c00147202 */ /* 0x000fce0000000f00 */
.L_x_1:
[----:B------:R-:W-:-:S13]  /*05b0*/  ISETP.NE.AND P1, PT, R21, RZ, PT ;  /* 0x000000ff1500720c */ /* 0x000fda0003f25270 */
[----:B------:R-:W-:Y:S05]  /*05c0*/  @!P1 BRA `(.L_x_3) ;  /* 0x0000000400009947 */ /* 0x000fea0003800000 */
[----:B------:R-:W-:Y:S02]  /*05d0*/  IADD3 R2, PT, PT, R21, -0x1, RZ ;  /* 0xffffffff15027810 */ /* 0x000fe40007ffe0ff */
[----:B------:R-:W-:Y:S02]  /*05e0*/  LOP3.LUT P2, R26, R7, 0x3, RZ, 0xc0, !PT ;  /* 0x00000003071a7812 */ /* 0x000fe4000784c0ff */
[----:B------:R-:W-:-:S13]  /*05f0*/  ISETP.GE.U32.AND P1, PT, R2, 0x3, PT ;  /* 0x000000030200780c */ /* 0x000fda0003f26070 */
[----:B------:R-:W-:Y:S05]  /*0600*/  @!P1 BRA `(.L_x_4) ;  /* 0x0000000000649947 */ /* 0x000fea0003800000 */
[----:B------:R-:W1:Y:S01]  /*0610*/  S2UR UR5, SR_CgaCtaId ;  /* 0x00000000000579c3 */ /* 0x000e620000008800 */
[----:B------:R-:W-:Y:S01]  /*0620*/  UMOV UR4, 0x400 ;  /* 0x0000040000047882 */ /* 0x000fe20000000000 */
[C---:B0-----:R-:W-:Y:S01]  /*0630*/  IMAD R3, R20.reuse, R7, R6 ;  /* 0x0000000714037224 */ /* 0x041fe200078e0206 */
[----:B------:R-:W-:Y:S01]  /*0640*/  UIADD3 UR6, UPT, UPT, UR4, 0x400, URZ ;  /* 0x0000040004067890 */ /* 0x000fe2000fffe0ff */
[----:B------:R-:W-:Y:S01]  /*0650*/  IMAD.IADD R2, R11, 0x1, R20 ;  /* 0x000000010b027824 */ /* 0x000fe200078e0214 */
[----:B------:R-:W-:Y:S02]  /*0660*/  IADD3 R20, PT, PT, R20, 0x4, RZ ;  /* 0x0000000414147810 */ /* 0x000fe40007ffe0ff */
[----:B-1----:R-:W-:Y:S02]  /*0670*/  ULEA UR6, UR5, UR6, 0x18 ;  /* 0x0000000605067291 */ /* 0x002fe4000f8ec0ff */
[----:B------:R-:W-:-:S04]  /*0680*/  ULEA UR4, UR5, UR4, 0x18 ;  /* 0x0000000405047291 */ /* 0x000fc8000f8ec0ff */
[----:B------:R-:W-:Y:S02]  /*0690*/  LEA R24, R3, UR6, 0x2 ;  /* 0x0000000603187c11 */ /* 0x000fe4000f8e10ff */
[----:B------:R-:W-:Y:S02]  /*06a0*/  LEA R25, R2, UR4, 0x2 ;  /* 0x0000000402197c11 */ /* 0x000fe4000f8e10ff */
[C---:B------:R-:W-:Y:S02]  /*06b0*/  LEA R22, R7.reuse, R24, 0x2 ;  /* 0x0000001807167211 */ /* 0x040fe400078e10ff */
[----:B------:R-:W-:Y:S02]  /*06c0*/  LDS R24, [R24] ;  /* 0x0000000018187984 */ /* 0x000fe40000000800 */
[C---:B------:R-:W-:Y:S02]  /*06d0*/  LEA R28, R7.reuse, R22, 0x2 ;  /* 0x00000016071c7211 */ /* 0x040fe400078e10ff */
[----:B------:R-:W0:Y:S03]  /*06e0*/  LDS R4, [R25] ;  /* 0x0000000019047984 */ /* 0x000e260000000800 */
[----:B------:R-:W-:Y:S01]  /*06f0*/  IMAD R27, R7, 0x4, R28 ;  /* 0x00000004071b7824 */ /* 0x000fe200078e021c */
[----:B------:R-:W-:Y:S04]  /*0700*/  LDS R3, [R25+0x4] ;  /* 0x0000040019037984 */ /* 0x000fe80000000800 */
[----:B------:R-:W1:Y:S04]  /*0710*/  LDS R22, [R22] ;  /* 0x0000000016167984 */ /* 0x000e680000000800 */
[----:B------:R-:W-:Y:S04]  /*0720*/  LDS R2, [R28] ;  /* 0x000000001c027984 */ /* 0x000fe80000000800 */
[----:B------:R-:W2:Y:S04]  /*0730*/  LDS R23, [R25+0x8] ;  /* 0x0000080019177984 */ /* 0x000ea80000000800 */
[----:B------:R-:W-:Y:S04]  /*0740*/  LDS R5, [R25+0xc] ;  /* 0x00000c0019057984 */ /* 0x000fe80000000800 */
[----:B------:R-:W3:Y:S01]  /*0750*/  LDS R27, [R27] ;  /* 0x000000001b1b7984 */ /* 0x000ee20000000800 */
[----:B0-----:R-:W-:-:S04]  /*0760*/  IMAD R4, R4, R24, R19 ;  /* 0x0000001804047224 */ /* 0x001fc800078e0213 */
[----:B-1----:R-:W-:-:S04]  /*0770*/  IMAD R3, R3, R22, R4 ;  /* 0x0000001603037224 */ /* 0x002fc800078e0204 */
[----:B--2---:R-:W-:-:S04]  /*0780*/  IMAD R2, R23, R2, R3 ;  /* 0x0000000217027224 */ /* 0x004fc800078e0203 */
[----:B---3--:R-:W-:-:S07]  /*0790*/  IMAD R19, R5, R27, R2 ;  /* 0x0000001b05137224 */ /* 0x008fce00078e0202 */
.L_x_4:
[----:B------:R-:W-:Y:S05]  /*07a0*/  @!P2 BRA `(.L_x_3) ;  /* 0x000000000088a947 */ /* 0x000fea0003800000 */
[----:B------:R-:W-:Y:S02]  /*07b0*/  ISETP.NE.AND P1, PT, R26, 0x1, PT ;  /* 0x000000011a00780c */ /* 0x000fe40003f25270 */
[----:B------:R-:W-:-:S04]  /*07c0*/  LOP3.LUT R2, R7, 0x1, RZ, 0xc0, !PT ;  /* 0x0000000107027812 */ /* 0x000fc800078ec0ff */
[----:B------:R-:W-:-:S07]  /*07d0*/  ISETP.NE.U32.AND P2, PT, R2, 0x1, PT ;  /* 0x000000010200780c */ /* 0x000fce0003f45070 */
[----:B------:R-:W-:Y:S06]  /*07e0*/  @!P1 BRA `(.L_x_5) ;  /* 0x0000000000449947 */ /* 0x000fec0003800000 */
[----:B------:R-:W1:Y:S01]  /*07f0*/  S2UR UR5, SR_CgaCtaId ;  /* 0x00000000000579c3 */ /* 0x000e620000008800 */
[----:B------:R-:W-:Y:S01]  /*0800*/  UMOV UR4, 0x400 ;  /* 0x0000040000047882 */ /* 0x000fe20000000000 */
[C---:B0-----:R-:W-:Y:S01]  /*0810*/  IMAD R3, R20.reuse, R7, R6 ;  /* 0x0000000714037224 */ /* 0x041fe200078e0206 */
[----:B------:R-:W-:Y:S01]  /*0820*/  UIADD3 UR6, UPT, UPT, UR4, 0x400, URZ ;  /* 0x0000040004067890 */ /* 0x000fe2000fffe0ff */
[----:B------:R-:W-:Y:S02]  /*0830*/  IADD3 R2, PT, PT, R11, R20, RZ ;  /* 0x000000140b027210 */ /* 0x000fe40007ffe0ff */
[----:B------:R-:W-:Y:S01]  /*0840*/  IADD3 R20, PT, PT, R20, 0x2, RZ ;  /* 0x0000000214147810 */ /* 0x000fe20007ffe0ff */
[----:B-1----:R-:W-:Y:S02]  /*0850*/  ULEA UR6, UR5, UR6, 0x18 ;  /* 0x0000000605067291 */ /* 0x002fe4000f8ec0ff */
[----:B------:R-:W-:-:S04]  /*0860*/  ULEA UR4, UR5, UR4, 0x18 ;  /* 0x0000000405047291 */ /* 0x000fc8000f8ec0ff */
[----:B------:R-:W-:Y:S02]  /*0870*/  LEA R22, R3, UR6, 0x2 ;  /* 0x0000000603167c11 */ /* 0x000fe4000f8e10ff */
[----:B------:R-:W-:-:S03]  /*0880*/  LEA R2, R2, UR4, 0x2 ;  /* 0x0000000402027c11 */ /* 0x000fc6000f8e10ff */
[----:B------:R-:W-:Y:S02]  /*0890*/  IMAD R5, R7, 0x4, R22 ;  /* 0x0000000407057824 */ /* 0x000fe400078e0216 */
[----:B------:R-:W-:Y:S04]  /*08a0*/  LDS R4, [R2] ;  /* 0x0000000002047984 */ /* 0x000fe80000000800 */
[----:B------:R-:W0:Y:S04]  /*08b0*/  LDS R22, [R22] ;  /* 0x0000000016167984 */ /* 0x000e280000000800 */
[----:B------:R-:W-:Y:S04]  /*08c0*/  LDS R3, [R2+0x4] ;  /* 0x0000040002037984 */ /* 0x000fe80000000800 */
[----:B------:R-:W1:Y:S01]  /*08d0*/  LDS R5, [R5] ;  /* 0x0000000005057984 */ /* 0x000e620000000800 */
[----:B0-----:R-:W-:-:S04]  /*08e0*/  IMAD R4, R4, R22, R19 ;  /* 0x0000001604047224 */ /* 0x001fc800078e0213 */
[----:B-1----:R-:W-:-:S07]  /*08f0*/  IMAD R19, R3, R5, R4 ;  /* 0x0000000503137224 */ /* 0x002fce00078e0204 */
.L_x_5:
[----:B------:R-:W-:Y:S05]  /*0900*/  @P2 BRA `(.L_x_3) ;  /* 0x0000000000302947 */ /* 0x000fea0003800000 */
[----:B------:R-:W1:Y:S01]  /*0910*/  S2UR UR5, SR_CgaCtaId ;  /* 0x00000000000579c3 */ /* 0x000e620000008800 */
[----:B------:R-:W-:Y:S01]  /*0920*/  UMOV UR4, 0x400 ;  /* 0x0000040000047882 */ /* 0x000fe20000000000 */
[-C--:B0-----:R-:W-:Y:S01]  /*0930*/  IMAD R3, R7, R20.reuse, R6 ;  /* 0x0000001407037224 */ /* 0x081fe200078e0206 */
[----:B------:R-:W-:Y:S01]  /*0940*/  UIADD3 UR6, UPT, UPT, UR4, 0x400, URZ ;  /* 0x0000040004067890 */ /* 0x000fe2000fffe0ff */
[----:B------:R-:W-:Y:S01]  /*0950*/  IADD3 R2, PT, PT, R11, R20, RZ ;  /* 0x000000140b027210 */ /* 0x000fe20007ffe0ff */
[----:B-1----:R-:W-:Y:S02]  /*0960*/  ULEA UR4, UR5, UR4, 0x18 ;  /* 0x0000000405047291 */ /* 0x002fe4000f8ec0ff */
[----:B------:R-:W-:-:S04]  /*0970*/  ULEA UR6, UR5, UR6, 0x18 ;  /* 0x0000000605067291 */ /* 0x000fc8000f8ec0ff */
[----:B------:R-:W-:Y:S02]  /*0980*/  LEA R2, R2, UR4, 0x2 ;  /* 0x0000000402027c11 */ /* 0x000fe4000f8e10ff */
[----:B------:R-:W-:-:S04]  /*0990*/  LEA R3, R3, UR6, 0x2 ;  /* 0x0000000603037c11 */ /* 0x000fc8000f8e10ff */
[----:B------:R-:W-:Y:S04]  /*09a0*/  LDS R2, [R2] ;  /* 0x0000000002027984 */ /* 0x000fe80000000800 */
[----:B------:R-:W0:Y:S02]  /*09b0*/  LDS R3, [R3] ;  /* 0x0000000003037984 */ /* 0x000e240000000800 */
[----:B0-----:R-:W-:-:S07]  /*09c0*/  IMAD R19, R2, R3, R19 ;  /* 0x0000000302137224 */ /* 0x001fce00078e0213 */
.L_x_3:
[----:B------:R-:W-:Y:S06]  /*09d0*/  BAR.SYNC.DEFER_BLOCKING 0x0 ;  /* 0x0000000000007b1d */ /* 0x000fec0000010000 */
[----:B------:R-:W-:Y:S05]  /*09e0*/  @!P0 BRA `(.L_x_6) ;  /* 0xfffffff800088947 */ /* 0x000fea000383ffff */
.L_x_0:
[----:B0-----:R-:W0:Y:S01]  /*09f0*/  LDC.64 R2, c[0x0][0x390] ;  /* 0x0000e400ff027b82 */ /* 0x001e220000000a00 */
[----:B------:R-:W-:-:S04]  /*0a00*/  IMAD R9, R9, UR7, R8 ;  /* 0x0000000709097c24 */ /* 0x000fc8000f8e0208 */
[----:B0-----:R-:W-:-:S05]  /*0a10*/  IMAD.WIDE R2, R9, 0x4, R2 ;  /* 0x0000000409027825 */ /* 0x001fca00078e0202 */
[----:B------:R-:W-:Y:S01]  /*0a20*/  STG.E desc[UR8][R2.64], R19 ;  /* 0x0000001302007986 */ /* 0x000fe2000c101908 */
[----:B------:R-:W-:Y:S05]  /*0a30*/  EXIT ;  /* 0x000000000000794d */ /* 0x000fea0003800000 */
.L_x_7:
[----:B------:R-:W-:-:S00]  /*0a40*/  BRA `(.L_x_7) ;  /* 0xfffffffc00fc7947 */ /* 0x000fc0000383ffff */
[----:B------:R-:W-:-:S00]  /*0a50*/  NOP ;  /* 0x0000000000007918 */ /* 0x000fc00000000000 */
        /* <DEDUP_REMOVED lines=10> */
.L_x_8:


//--------------------- .nv.shared._Z20matrixMultiplicationPKiS0_Pii --------------------------
	.section	.nv.shared._Z20matrixMultiplicationPKiS0_Pii,"aw",@nobits
	.sectionflags	@""
	.align	4
.nv.shared._Z20matrixMultiplicationPKiS0_Pii:
	.zero		3072


//--------------------- .nv.shared.reserved.0     --------------------------
	.section	.nv.shared.reserved.0,"aw",@nobits
	.weak		__nv_reservedSMEM_offset_0_alias
	.size		__nv_reservedSMEM_offset_0_alias, 0, 64
	.other		__nv_reservedSMEM_offset_0_alias,@"STO_CUDA_RESERVED_SHARED STV_DEFAULT"
__nv_reservedSMEM_offset_0_alias:
	.zero		0
	.zero		64


//--------------------- .nv.constant0._Z20matrixMultiplicationPKiS0_Pii --------------------------
	.section	.nv.constant0._Z20matrixMultiplicationPKiS0_Pii,"a",@progbits
	.sectionflags	@""
	.align	4
.nv.constant0._Z20matrixMultiplicationPKiS0_Pii:
	.zero		924


//--------------------- SYMBOLS --------------------------

	.type		.nv.reservedSmem.offset0,@object
	.size		.nv.reservedSmem.offset0,0x4
	.type		.nv.reservedSmem.cap,@object
	.size		.nv.reservedSmem.cap,0x4
